//
// Generated by NVIDIA NVVM Compiler
//
// Compiler Build ID: CL-36424714
// Cuda compilation tools, release 13.0, V13.0.88
// Based on NVVM 20.0.0
//

.version 9.0
.target sm_100
.address_size 64

	// .globl	_Z6kernelPi

.visible .entry _Z6kernelPi(
	.param .u64 .ptr .align 1 _Z6kernelPi_param_0
)
{
	.reg .pred 	%p<6>;
	.reg .b32 	%r<28>;
	.reg .b64 	%rd<16>;

	ld.param.u64 	%rd6, [_Z6kernelPi_param_0];
	cvta.to.global.u64 	%rd1, %rd6;
	mov.u32 	%r10, %ctaid.x;
	shl.b32 	%r11, %r10, 19;
	and.b32  	%r1, %r11, 2146959360;
	mov.u32 	%r12, %tid.x;
	shl.b32 	%r2, %r12, 14;
	add.s32 	%r27, %r1, %r2;
	add.s32 	%r4, %r27, %r2;
	setp.eq.s32 	%p1, %r12, 0;
	@%p1 bra 	$L__BB0_6;
	add.s32 	%r5, %r27, 1;
	max.u32 	%r6, %r5, %r4;
	and.b32  	%r13, %r6, 1;
	setp.eq.b32 	%p2, %r13, 1;
	not.pred 	%p3, %p2;
	@%p3 bra 	$L__BB0_3;
	mul.wide.u32 	%rd7, %r27, 4;
	add.s64 	%rd8, %rd1, %rd7;
	ld.global.u32 	%r14, [%rd8];
	mul.wide.s32 	%rd9, %r27, 4;
	sub.s64 	%rd10, %rd1, %rd9;
	ld.global.u32 	%r15, [%rd10+4194300];
	st.global.u32 	[%rd8], %r15;
	st.global.u32 	[%rd10+4194300], %r14;
	mov.u32 	%r27, %r5;
$L__BB0_3:
	sub.s32 	%r16, %r2, %r6;
	add.s32 	%r17, %r16, %r1;
	setp.gt.u32 	%p4, %r17, -4;
	@%p4 bra 	$L__BB0_6;
	mul.wide.u32 	%rd11, %r27, 4;
	add.s64 	%rd12, %rd11, %rd1;
	add.s64 	%rd15, %rd12, 8;
	add.s64 	%rd3, %rd1, 4194300;
$L__BB0_5:
	mul.wide.s32 	%rd13, %r27, 4;
	sub.s64 	%rd14, %rd3, %rd13;
	ld.global.u32 	%r18, [%rd15+-8];
	ld.global.u32 	%r19, [%rd14];
	st.global.u32 	[%rd15+-8], %r19;
	st.global.u32 	[%rd14], %r18;
	ld.global.u32 	%r20, [%rd15+-4];
	ld.global.u32 	%r21, [%rd14+-4];
	st.global.u32 	[%rd15+-4], %r21;
	st.global.u32 	[%rd14+-4], %r20;
	ld.global.u32 	%r22, [%rd15];
	ld.global.u32 	%r23, [%rd14+-8];
	st.global.u32 	[%rd15], %r23;
	st.global.u32 	[%rd14+-8], %r22;
	ld.global.u32 	%r24, [%rd15+4];
	ld.global.u32 	%r25, [%rd14+-12];
	st.global.u32 	[%rd15+4], %r25;
	st.global.u32 	[%rd14+-12], %r24;
	add.s32 	%r27, %r27, 4;
	add.s64 	%rd15, %rd15, 16;
	setp.lt.u32 	%p5, %r27, %r4;
	@%p5 bra 	$L__BB0_5;
$L__BB0_6:
	ret;

}


// ===== COMPILED SASS (sm_100) =====

	.target	sm_100

	.elftype	@"ET_EXEC"


//--------------------- .note.nv.tkinfo           --------------------------
	.section	.note.nv.tkinfo,"",@"SHT_NOTE"
	.sectionflags	@"SHF_NOTE_NV_TKINFO"
	.tkinfo
        /*0018*/ 	.word	0x00000002
        /*0030*/ 	.string	""
        /*0030*/ 	.string	"ptxas"
        /*0030*/ 	.string	"Cuda compilation tools, release 13.0, V13.0.88"
        /*0030*/ 	.string	"Build cuda_13.0.r13.0/compiler.36424714_0"
        /*0030*/ 	.string	"-arch sm_100 -m 64 "



//--------------------- .note.nv.cuinfo           --------------------------
	.section	.note.nv.cuinfo,"",@"SHT_NOTE"
	.sectionflags	@"SHF_NOTE_NV_CUINFO"
        /*0018*/ 	.short	0x0002
        /*001a*/ 	.short	0x0064
        /*001c*/ 	.short	0x0082
	.zero		2


//--------------------- .nv.info                  --------------------------
	.section	.nv.info,"",@"SHT_CUDA_INFO"
	.align	4


	//----- nvinfo : EIATTR_REGCOUNT
	.align		4
        /*0000*/ 	.byte	0x04, 0x2f
        /*0002*/ 	.short	(.L_1 - .L_0)
	.align		4
.L_0:
        /*0004*/ 	.word	index@(_Z6kernelPi)
        /*0008*/ 	.word	0x00000018


	//----- nvinfo : EIATTR_FRAME_SIZE
	.align		4
.L_1:
        /*000c*/ 	.byte	0x04, 0x11
        /*000e*/ 	.short	(.L_3 - .L_2)
	.align		4
.L_2:
        /*0010*/ 	.word	index@(_Z6kernelPi)
        /*0014*/ 	.word	0x00000000


	//----- nvinfo : EIATTR_MIN_STACK_SIZE
	.align		4
.L_3:
        /*0018*/ 	.byte	0x04, 0x12
        /*001a*/ 	.short	(.L_5 - .L_4)
	.align		4
.L_4:
        /*001c*/ 	.word	index@(_Z6kernelPi)
        /*0020*/ 	.word	0x00000000
.L_5:


//--------------------- .nv.compat                --------------------------
	.section	.nv.compat,"",@"SHT_CUDA_COMPAT_INFO"
	.align	4
        /*0000*/ 	.byte	0x02, 0x09, 0x00, 0x00, 0x02, 0x02, 0x01, 0x00, 0x02, 0x05, 0x05, 0x00, 0x03, 0x07, 0x01, 0x01
        /*0010*/ 	.byte	0x02, 0x03, 0x00, 0x00, 0x02, 0x06, 0x01, 0x00, 0x04, 0x0b, 0x08, 0x00, 0x09, 0x00, 0x00, 0x00
        /*0020*/ 	.byte	0x00, 0x00, 0x00, 0x00


//--------------------- .nv.info._Z6kernelPi      --------------------------
	.section	.nv.info._Z6kernelPi,"",@"SHT_CUDA_INFO"
	.sectionflags	@""
	.align	4


	//----- nvinfo : EIATTR_CUDA_API_VERSION
	.align		4
        /*0000*/ 	.byte	0x04, 0x37
        /*0002*/ 	.short	(.L_7 - .L_6)
.L_6:
        /*0004*/ 	.word	0x00000082


	//----- nvinfo : EIATTR_KPARAM_INFO
	.align		4
.L_7:
        /*0008*/ 	.byte	0x04, 0x17
        /*000a*/ 	.short	(.L_9 - .L_8)
.L_8:
        /*000c*/ 	.word	0x00000000
        /*0010*/ 	.short	0x0000
        /*0012*/ 	.short	0x0000
        /*0014*/ 	.byte	0x00, 0xf5, 0x21, 0x00


	//----- nvinfo : EIATTR_SPARSE_MMA_MASK
	.align		4
.L_9:
        /*0018*/ 	.byte	0x03, 0x50
        /*001a*/ 	.short	0x0000


	//----- nvinfo : EIATTR_MAXREG_COUNT
	.align		4
        /*001c*/ 	.byte	0x03, 0x1b
        /*001e*/ 	.short	0x00ff


	//----- nvinfo : EIATTR_MERCURY_ISA_VERSION
	.align		4
        /*0020*/ 	.byte	0x03, 0x5f
        /*0022*/ 	.short	0x0101


	//----- nvinfo : EIATTR_VRC_CTA_INIT_COUNT
	.align		4
        /*0024*/ 	.byte	0x02, 0x4a
	.zero		1
	.zero		1


	//----- nvinfo : EIATTR_EXIT_INSTR_OFFSETS
	.align		4
        /*0028*/ 	.byte	0x04, 0x1c
        /*002a*/ 	.short	(.L_11 - .L_10)


	//   ....[0]....
.L_10:
        /*002c*/ 	.word	0x00000030


	//   ....[1]....
        /*0030*/ 	.word	0x000001f0


	//   ....[2]....
        /*0034*/ 	.word	0x000003f0


	//----- nvinfo : EIATTR_CRS_STACK_SIZE
	.align		4
.L_11:
        /*0038*/ 	.byte	0x04, 0x1e
        /*003a*/ 	.short	(.L_13 - .L_12)
.L_12:
        /*003c*/ 	.word	0x00000000


	//----- nvinfo : EIATTR_CBANK_PARAM_SIZE
	.align		4
.L_13:
        /*0040*/ 	.byte	0x03, 0x19
        /*0042*/ 	.short	0x0008


	//----- nvinfo : EIATTR_PARAM_CBANK
	.align		4
        /*0044*/ 	.byte	0x04, 0x0a
        /*0046*/ 	.short	(.L_15 - .L_14)
	.align		4
.L_14:
        /*0048*/ 	.word	index@(.nv.constant0._Z6kernelPi)
        /*004c*/ 	.short	0x0380
        /*004e*/ 	.short	0x0008


	//----- nvinfo : EIATTR_SW_WAR
	.align		4
.L_15:
        /*0050*/ 	.byte	0x04, 0x36
        /*0052*/ 	.short	(.L_17 - .L_16)
.L_16:
        /*0054*/ 	.word	0x00000008
.L_17:


//--------------------- .nv.callgraph             --------------------------
	.section	.nv.callgraph,"",@"SHT_CUDA_CALLGRAPH"
	.align	4
	.sectionentsize	8
	.align		4
        /*0000*/ 	.word	0x00000000
	.align		4
        /*0004*/ 	.word	0xffffffff
	.align		4
        /*0008*/ 	.word	0x00000000
	.align		4
        /*000c*/ 	.word	0xfffffffe
	.align		4
        /*0010*/ 	.word	0x00000000
	.align		4
        /*0014*/ 	.word	0xfffffffd
	.align		4
        /*0018*/ 	.word	0x00000000
	.align		4
        /*001c*/ 	.word	0xfffffffc


//--------------------- .text._Z6kernelPi         --------------------------
	.section	.text._Z6kernelPi,"ax",@progbits
	.align	128
        .global         _Z6kernelPi
        .type           _Z6kernelPi,@function
        .size           _Z6kernelPi,(.L_x_4 - _Z6kernelPi)
        .other          _Z6kernelPi,@"STO_CUDA_ENTRY STV_DEFAULT"
_Z6kernelPi:
.text._Z6kernelPi:
[----:B------:R-:W-:Y:S01]  /*0000*/  LDC R1, c[0x0][0x37c] ;  /* 0x0000df00ff017b82 */ /* 0x000fe20000000800 */
[----:B------:R-:W0:Y:S02]  /*0010*/  S2R R4, SR_TID.X ;  /* 0x0000000000047919 */ /* 0x000e240000002100 */
[----:B0-----:R-:W-:-:S13]  /*0020*/  ISETP.NE.AND P0, PT, R4, RZ, PT ;  /* 0x000000ff0400720c */ /* 0x001fda0003f05270 */
[----:B------:R-:W-:Y:S05]  /*0030*/  @!P0 EXIT ;  /* 0x000000000000894d */ /* 0x000fea0003800000 */
[----:B------:R-:W0:Y:S01]  /*0040*/  S2UR UR4, SR_CTAID.X ;  /* 0x00000000000479c3 */ /* 0x000e220000002500 */
[----:B------:R-:W1:Y:S01]  /*0050*/  LDCU.64 UR6, c[0x0][0x358] ;  /* 0x00006b00ff0677ac */ /* 0x000e620008000a00 */
[----:B------:R-:W-:Y:S01]  /*0060*/  BSSY.RECONVERGENT B0, `(.L_x_0) ;  /* 0x0000018000007945 */ /* 0x000fe20003800200 */
[----:B0-----:R-:W-:-:S04]  /*0070*/  USHF.L.U32 UR4, UR4, 0x13, URZ ;  /* 0x0000001304047899 */ /* 0x001fc800080006ff */
[----:B------:R-:W-:-:S06]  /*0080*/  ULOP3.LUT UR4, UR4, 0x7ff80000, URZ, 0xc0, !UPT ;  /* 0x7ff8000004047892 */ /* 0x000fcc000f8ec0ff */
[----:B------:R-:W-:-:S05]  /*0090*/  LEA R3, R4, UR4, 0xe ;  /* 0x0000000404037c11 */ /* 0x000fca000f8e70ff */
[----:B------:R-:W-:Y:S02]  /*00a0*/  IMAD R0, R4, 0x4000, R3 ;  /* 0x0000400004007824 */ /* 0x000fe400078e0203 */
[----:B------:R-:W-:-:S05]  /*00b0*/  VIADD R13, R3, 0x1 ;  /* 0x00000001030d7836 */ /* 0x000fca0000000000 */
[----:B------:R-:W-:-:S04]  /*00c0*/  VIMNMX.U32 R5, PT, PT, R0, R13, !PT ;  /* 0x0000000d00057248 */ /* 0x000fc80007fe0000 */
[----:B------:R-:W-:Y:S01]  /*00d0*/  LOP3.LUT R2, R5, 0x1, RZ, 0xc0, !PT ;  /* 0x0000000105027812 */ /* 0x000fe200078ec0ff */
[----:B------:R-:W-:-:S03]  /*00e0*/  IMAD R4, R4, 0x4000, -R5 ;  /* 0x0000400004047824 */ /* 0x000fc600078e0a05 */
[----:B------:R-:W-:Y:S01]  /*00f0*/  ISETP.NE.U32.AND P1, PT, R2, 0x1, PT ;  /* 0x000000010200780c */ /* 0x000fe20003f25070 */
[----:B------:R-:W-:-:S05]  /*0100*/  VIADD R4, R4, UR4 ;  /* 0x0000000404047c36 */ /* 0x000fca0008000000 */
[----:B------:R-:W-:-:S07]  /*0110*/  ISETP.GT.U32.AND P0, PT, R4, -0x4, PT ;  /* 0xfffffffc0400780c */ /* 0x000fce0003f04070 */
[----:B-1----:R-:W-:Y:S06]  /*0120*/  @P1 BRA `(.L_x_1) ;  /* 0x00000000002c1947 */ /* 0x002fec0003800000 */
[----:B------:R-:W0:Y:S01]  /*0130*/  LDC.64 R4, c[0x0][0x380] ;  /* 0x0000e000ff047b82 */ /* 0x000e220000000a00 */
[----:B------:R-:W1:Y:S01]  /*0140*/  LDCU.64 UR8, c[0x0][0x380] ;  /* 0x00007000ff0877ac */ /* 0x000e620008000a00 */
[----:B------:R-:W-:-:S03]  /*0150*/  IMAD.WIDE R6, R3, 0x4, RZ ;  /* 0x0000000403067825 */ /* 0x000fc600078e02ff */
[----:B-1----:R-:W-:-:S04]  /*0160*/  IADD3 R6, P1, PT, -R6, UR8, RZ ;  /* 0x0000000806067c10 */ /* 0x002fc8000ff3e1ff */
[----:B------:R-:W-:Y:S01]  /*0170*/  IADD3.X R7, PT, PT, ~R7, UR9, RZ, P1, !PT ;  /* 0x0000000907077c10 */ /* 0x000fe20008ffe5ff */
[----:B0-----:R-:W-:-:S04]  /*0180*/  IMAD.WIDE.U32 R4, R3, 0x4, R4 ;  /* 0x0000000403047825 */ /* 0x001fc800078e0004 */
[----:B------:R-:W2:Y:S04]  /*0190*/  LDG.E R11, desc[UR6][R6.64+0x3ffffc] ;  /* 0x3ffffc06060b7981 */ /* 0x000ea8000c1e1900 */
[----:B------:R-:W3:Y:S01]  /*01a0*/  LDG.E R9, desc[UR6][R4.64] ;  /* 0x0000000604097981 */ /* 0x000ee2000c1e1900 */
[----:B------:R-:W-:-:S03]  /*01b0*/  IMAD.MOV.U32 R3, RZ, RZ, R13 ;  /* 0x000000ffff037224 */ /* 0x000fc600078e000d */
[----:B--2---:R0:W-:Y:S04]  /*01c0*/  STG.E desc[UR6][R4.64], R11 ;  /* 0x0000000b04007986 */ /* 0x0041e8000c101906 */
[----:B---3--:R0:W-:Y:S02]  /*01d0*/  STG.E desc[UR6][R6.64+0x3ffffc], R9 ;  /* 0x3ffffc0906007986 */ /* 0x0081e4000c101906 */
.L_x_1:
[----:B------:R-:W-:Y:S05]  /*01e0*/  BSYNC.RECONVERGENT B0 ;  /* 0x0000000000007941 */ /* 0x000fea0003800200 */
.L_x_0:
[----:B------:R-:W-:Y:S05]  /*01f0*/  @P0 EXIT ;  /* 0x000000000000094d */ /* 0x000fea0003800000 */
[----:B0-----:R-:W0:Y:S02]  /*0200*/  LDC.64 R4, c[0x0][0x380] ;  /* 0x0000e000ff047b82 */ /* 0x001e240000000a00 */
[----:B0-----:R-:W-:-:S03]  /*0210*/  IMAD.WIDE.U32 R4, R3, 0x4, R4 ;  /* 0x0000000403047825 */ /* 0x001fc600078e0004 */
[----:B------:R-:W-:-:S04]  /*0220*/  IADD3 R2, P0, PT, R4, 0x8, RZ ;  /* 0x0000000804027810 */ /* 0x000fc80007f1e0ff */
[----:B------:R-:W-:-:S09]  /*0230*/  IADD3.X R9, PT, PT, RZ, R5, RZ, P0, !PT ;  /* 0x00000005ff097210 */ /* 0x000fd200007fe4ff */
.L_x_2:
[----:B--2---:R-:W0:Y:S01]  /*0240*/  LDC.64 R6, c[0x0][0x380] ;  /* 0x0000e000ff067b82 */ /* 0x004e220000000a00 */
[----:B------:R-:W-:-:S03]  /*0250*/  IMAD.WIDE R4, R3, 0x4, RZ ;  /* 0x0000000403047825 */ /* 0x000fc600078e02ff */
[----:B0-----:R-:W-:Y:S01]  /*0260*/  IADD3 R4, P0, P1, -R4, 0x3ffffc, R6 ;  /* 0x003ffffc04047810 */ /* 0x001fe2000791e106 */
[----:B------:R-:W-:-:S03]  /*0270*/  IMAD.MOV.U32 R6, RZ, RZ, R2 ;  /* 0x000000ffff067224 */ /* 0x000fc600078e0002 */
[----:B------:R-:W-:Y:S01]  /*0280*/  IADD3.X R5, PT, PT, ~R5, R7, RZ, P0, P1 ;  /* 0x0000000705057210 */ /* 0x000fe200007e25ff */
[----:B------:R-:W-:-:S04]  /*0290*/  IMAD.MOV.U32 R7, RZ, RZ, R9 ;  /* 0x000000ffff077224 */ /* 0x000fc800078e0009 */
[----:B------:R-:W2:Y:S04]  /*02a0*/  LDG.E R11, desc[UR6][R4.64] ;  /* 0x00000006040b7981 */ /* 0x000ea8000c1e1900 */
[----:B------:R-:W3:Y:S04]  /*02b0*/  LDG.E R9, desc[UR6][R6.64+-0x8] ;  /* 0xfffff80606097981 */ /* 0x000ee8000c1e1900 */
[----:B--2---:R0:W-:Y:S04]  /*02c0*/  STG.E desc[UR6][R6.64+-0x8], R11 ;  /* 0xfffff80b06007986 */ /* 0x0041e8000c101906 */
[----:B---3--:R1:W-:Y:S04]  /*02d0*/  STG.E desc[UR6][R4.64], R9 ;  /* 0x0000000904007986 */ /* 0x0083e8000c101906 */
[----:B------:R-:W2:Y:S04]  /*02e0*/  LDG.E R15, desc[UR6][R4.64+-0x4] ;  /* 0xfffffc06040f7981 */ /* 0x000ea8000c1e1900 */
[----:B------:R-:W3:Y:S04]  /*02f0*/  LDG.E R13, desc[UR6][R6.64+-0x4] ;  /* 0xfffffc06060d7981 */ /* 0x000ee8000c1e1900 */
[----:B--2---:R2:W-:Y:S04]  /*0300*/  STG.E desc[UR6][R6.64+-0x4], R15 ;  /* 0xfffffc0f06007986 */ /* 0x0045e8000c101906 */
[----:B---3--:R2:W-:Y:S04]  /*0310*/  STG.E desc[UR6][R4.64+-0x4], R13 ;  /* 0xfffffc0d04007986 */ /* 0x0085e8000c101906 */
[----:B------:R-:W3:Y:S04]  /*0320*/  LDG.E R19, desc[UR6][R4.64+-0x8] ;  /* 0xfffff80604137981 */ /* 0x000ee8000c1e1900 */
[----:B------:R-:W4:Y:S04]  /*0330*/  LDG.E R17, desc[UR6][R6.64] ;  /* 0x0000000606117981 */ /* 0x000f28000c1e1900 */
[----:B---3--:R2:W-:Y:S04]  /*0340*/  STG.E desc[UR6][R6.64], R19 ;  /* 0x0000001306007986 */ /* 0x0085e8000c101906 */
[----:B----4-:R2:W-:Y:S04]  /*0350*/  STG.E desc[UR6][R4.64+-0x8], R17 ;  /* 0xfffff81104007986 */ /* 0x0105e8000c101906 */
[----:B------:R-:W3:Y:S04]  /*0360*/  LDG.E R21, desc[UR6][R4.64+-0xc] ;  /* 0xfffff40604157981 */ /* 0x000ee8000c1e1900 */
[----:B0-----:R-:W4:Y:S01]  /*0370*/  LDG.E R11, desc[UR6][R6.64+0x4] ;  /* 0x00000406060b7981 */ /* 0x001f22000c1e1900 */
[----:B------:R-:W-:-:S02]  /*0380*/  IADD3 R3, PT, PT, R3, 0x4, RZ ;  /* 0x0000000403037810 */ /* 0x000fc40007ffe0ff */
[----:B------:R-:W-:Y:S02]  /*0390*/  IADD3 R2, P1, PT, R6, 0x10, RZ ;  /* 0x0000001006027810 */ /* 0x000fe40007f3e0ff */
[----:B------:R-:W-:-:S03]  /*03a0*/  ISETP.GE.U32.AND P0, PT, R3, R0, PT ;  /* 0x000000000300720c */ /* 0x000fc60003f06070 */
[----:B-1----:R-:W-:Y:S01]  /*03b0*/  IMAD.X R9, RZ, RZ, R7, P1 ;  /* 0x000000ffff097224 */ /* 0x002fe200008e0607 */
[----:B---3--:R2:W-:Y:S04]  /*03c0*/  STG.E desc[UR6][R6.64+0x4], R21 ;  /* 0x0000041506007986 */ /* 0x0085e8000c101906 */
[----:B----4-:R2:W-:Y:S05]  /*03d0*/  STG.E desc[UR6][R4.64+-0xc], R11 ;  /* 0xfffff40b04007986 */ /* 0x0105ea000c101906 */
[----:B------:R-:W-:Y:S05]  /*03e0*/  @!P0 BRA `(.L_x_2) ;  /* 0xfffffffc00948947 */ /* 0x000fea000383ffff */
[----:B------:R-:W-:Y:S05]  /*03f0*/  EXIT ;  /* 0x000000000000794d */ /* 0x000fea0003800000 */
.L_x_3:
[----:B------:R-:W-:-:S00]  /*0400*/  BRA `(.L_x_3) ;  /* 0xfffffffc00fc7947 */ /* 0x000fc0000383ffff */
[----:B------:R-:W-:-:S00]  /*0410*/  NOP ;  /* 0x0000000000007918 */ /* 0x000fc00000000000 */
        /* <DEDUP_REMOVED lines=14> */
.L_x_4:


//--------------------- .nv.shared.reserved.0     --------------------------
	.section	.nv.shared.reserved.0,"aw",@nobits
	.weak		__nv_reservedSMEM_offset_0_alias
	.size		__nv_reservedSMEM_offset_0_alias, 0, 64
	.other		__nv_reservedSMEM_offset_0_alias,@"STO_CUDA_RESERVED_SHARED STV_DEFAULT"
__nv_reservedSMEM_offset_0_alias:
	.zero		0
	.zero		64


//--------------------- .nv.constant0._Z6kernelPi --------------------------
	.section	.nv.constant0._Z6kernelPi,"a",@progbits
	.sectionflags	@""
	.align	4
.nv.constant0._Z6kernelPi:
	.zero		904


//--------------------- SYMBOLS --------------------------

	.type		.nv.reservedSmem.offset0,@object
	.size		.nv.reservedSmem.offset0,0x4
